	.headerflags	@"EF_CUDA_TEXMODE_UNIFIED EF_CUDA_64BIT_ADDRESS EF_CUDA_ACCELERATORS EF_CUDA_SM90 EF_CUDA_VIRTUAL_SM(EF_CUDA_SM90)"
	.elftype	@"ET_EXEC"


//--------------------- .nv.info                  --------------------------
	.section	.nv.info,"",@"SHT_CUDA_INFO"
	.align	4


	//----- nvinfo : EIATTR_REGCOUNT
	.align		4
        /*0000*/ 	.byte	0x04, 0x2f
        /*0002*/ 	.short	(.L_2 - .L_1)
	.align		4
.L_1:
        /*0004*/ 	.word	index@(triton_per_fused_add_log_mse_loss_0)
        /*0008*/ 	.word	0x0000001c


	//----- nvinfo : EIATTR_MIN_STACK_SIZE
	.align		4
.L_2:
        /*000c*/ 	.byte	0x04, 0x12
        /*000e*/ 	.short	(.L_4 - .L_3)
	.align		4
.L_3:
        /*0010*/ 	.word	index@(triton_per_fused_add_log_mse_loss_0)
        /*0014*/ 	.word	0x00000000


	//----- nvinfo : EIATTR_FRAME_SIZE
	.align		4
.L_4:
        /*0018*/ 	.byte	0x04, 0x11
        /*001a*/ 	.short	(.L_6 - .L_5)
	.align		4
.L_5:
        /*001c*/ 	.word	index@(triton_per_fused_add_log_mse_loss_0)
        /*0020*/ 	.word	0x00000000


	//----- nvinfo : EIATTR_MIN_STACK_SIZE
	.align		4
.L_6:
        /*0024*/ 	.byte	0x04, 0x12
        /*0026*/ 	.short	(.L_8 - .L_7)
	.align		4
.L_7:
        /*0028*/ 	.word	index@(triton_per_fused_add_log_mse_loss_0)
        /*002c*/ 	.word	0x00000000
.L_8:


//--------------------- .nv.info.triton_per_fused_add_log_mse_loss_0 --------------------------
	.section	.nv.info.triton_per_fused_add_log_mse_loss_0,"",@"SHT_CUDA_INFO"
	.sectionflags	@""
	.align	4


	//----- nvinfo : EIATTR_CUDA_API_VERSION
	.align		4
        /*0000*/ 	.byte	0x04, 0x37
        /*0002*/ 	.short	(.L_10 - .L_9)
.L_9:
        /*0004*/ 	.word	0x0000007c


	//----- nvinfo : EIATTR_KPARAM_INFO
	.align		4
.L_10:
        /*0008*/ 	.byte	0x04, 0x17
        /*000a*/ 	.short	(.L_12 - .L_11)
.L_11:
        /*000c*/ 	.word	0x00000000
        /*0010*/ 	.short	0x0003
        /*0012*/ 	.short	0x0018
        /*0014*/ 	.byte	0x00, 0xf0, 0x11, 0x00


	//----- nvinfo : EIATTR_KPARAM_INFO
	.align		4
.L_12:
        /*0018*/ 	.byte	0x04, 0x17
        /*001a*/ 	.short	(.L_14 - .L_13)
.L_13:
        /*001c*/ 	.word	0x00000000
        /*0020*/ 	.short	0x0002
        /*0022*/ 	.short	0x0010
        /*0024*/ 	.byte	0x00, 0xf4, 0x21, 0x00


	//----- nvinfo : EIATTR_KPARAM_INFO
	.align		4
.L_14:
        /*0028*/ 	.byte	0x04, 0x17
        /*002a*/ 	.short	(.L_16 - .L_15)
.L_15:
        /*002c*/ 	.word	0x00000000
        /*0030*/ 	.short	0x0001
        /*0032*/ 	.short	0x0008
        /*0034*/ 	.byte	0x00, 0xf4, 0x21, 0x00


	//----- nvinfo : EIATTR_KPARAM_INFO
	.align		4
.L_16:
        /*0038*/ 	.byte	0x04, 0x17
        /*003a*/ 	.short	(.L_18 - .L_17)
.L_17:
        /*003c*/ 	.word	0x00000000
        /*0040*/ 	.short	0x0000
        /*0042*/ 	.short	0x0000
        /*0044*/ 	.byte	0x00, 0xf4, 0x21, 0x00


	//----- nvinfo : EIATTR_SPARSE_MMA_MASK
	.align		4
.L_18:
        /*0048*/ 	.byte	0x03, 0x50
        /*004a*/ 	.short	0x0000


	//----- nvinfo : EIATTR_MAXREG_COUNT
	.align		4
        /*004c*/ 	.byte	0x03, 0x1b
        /*004e*/ 	.short	0x00ff


	//----- nvinfo : EIATTR_COOP_GROUP_MASK_REGIDS
	.align		4
        /*0050*/ 	.byte	0x04, 0x29
        /*0052*/ 	.short	(.L_20 - .L_19)


	//   ....[0]....
.L_19:
        /*0054*/ 	.word	0xffffffff


	//   ....[1]....
        /*0058*/ 	.word	0xffffffff


	//   ....[2]....
        /*005c*/ 	.word	0xffffffff


	//   ....[3]....
        /*0060*/ 	.word	0xffffffff


	//   ....[4]....
        /*0064*/ 	.word	0xffffffff


	//   ....[5]....
        /*0068*/ 	.word	0xffffffff


	//----- nvinfo : EIATTR_COOP_GROUP_INSTR_OFFSETS
	.align		4
.L_20:
        /*006c*/ 	.byte	0x04, 0x28
        /*006e*/ 	.short	(.L_22 - .L_21)


	//   ....[0]....
.L_21:
        /*0070*/ 	.word	0x00000810


	//   ....[1]....
        /*0074*/ 	.word	0x00000830


	//   ....[2]....
        /*0078*/ 	.word	0x00000860


	//   ....[3]....
        /*007c*/ 	.word	0x000008a0


	//   ....[4]....
        /*0080*/ 	.word	0x000008c0


	//   ....[5]....
        /*0084*/ 	.word	0x00000930


	//----- nvinfo : EIATTR_EXIT_INSTR_OFFSETS
	.align		4
.L_22:
        /*0088*/ 	.byte	0x04, 0x1c
        /*008a*/ 	.short	(.L_24 - .L_23)


	//   ....[0]....
.L_23:
        /*008c*/ 	.word	0x000009a0


	//   ....[1]....
        /*0090*/ 	.word	0x000009f0


	//----- nvinfo : EIATTR_REQNTID
	.align		4
.L_24:
        /*0094*/ 	.byte	0x04, 0x10
        /*0096*/ 	.short	(.L_26 - .L_25)
.L_25:
        /*0098*/ 	.word	0x00000040
        /*009c*/ 	.word	0x00000001
        /*00a0*/ 	.word	0x00000001


	//----- nvinfo : EIATTR_CBANK_PARAM_SIZE
	.align		4
.L_26:
        /*00a4*/ 	.byte	0x03, 0x19
        /*00a6*/ 	.short	0x001c


	//----- nvinfo : EIATTR_PARAM_CBANK
	.align		4
        /*00a8*/ 	.byte	0x04, 0x0a
        /*00aa*/ 	.short	(.L_28 - .L_27)
	.align		4
.L_27:
        /*00ac*/ 	.word	index@(.nv.constant0.triton_per_fused_add_log_mse_loss_0)
        /*00b0*/ 	.short	0x0210
        /*00b2*/ 	.short	0x001c


	//----- nvinfo : EIATTR_SW_WAR
	.align		4
.L_28:
        /*00b4*/ 	.byte	0x04, 0x36
        /*00b6*/ 	.short	(.L_30 - .L_29)
.L_29:
        /*00b8*/ 	.word	0x00000008
.L_30:


//--------------------- .nv.callgraph             --------------------------
	.section	.nv.callgraph,"",@"SHT_CUDA_CALLGRAPH"
	.align	4
	.sectionentsize	8
	.align		4
        /*0000*/ 	.word	0x00000000
	.align		4
        /*0004*/ 	.word	0xffffffff
	.align		4
        /*0008*/ 	.word	0x00000000
	.align		4
        /*000c*/ 	.word	0xfffffffe
	.align		4
        /*0010*/ 	.word	0x00000000
	.align		4
        /*0014*/ 	.word	0xfffffffd
	.align		4
        /*0018*/ 	.word	0x00000000
	.align		4
        /*001c*/ 	.word	0xfffffffc


//--------------------- .nv.constant4             --------------------------
	.section	.nv.constant4,"a",@progbits
	.align	8
	.align		8
.nv.constant4:
        /*0000*/ 	.dword	_$_str


//--------------------- .text.triton_per_fused_add_log_mse_loss_0 --------------------------
	.section	.text.triton_per_fused_add_log_mse_loss_0,"ax",@progbits
	.sectionflags	@"SHF_BARRIERS=1"
	.align	128
        .global         triton_per_fused_add_log_mse_loss_0
        .type           triton_per_fused_add_log_mse_loss_0,@function
        .size           triton_per_fused_add_log_mse_loss_0,(.L_x_1 - triton_per_fused_add_log_mse_loss_0)
        .other          triton_per_fused_add_log_mse_loss_0,@"STO_CUDA_ENTRY STV_DEFAULT"
triton_per_fused_add_log_mse_loss_0:
.text.triton_per_fused_add_log_mse_loss_0:
[----:B------:R-:W0:Y:S02]  /*0000*/  LDC R1, c[0x0][0x28] ;  /* 0x00000a00ff017b82 */ /* 0x000e240000000800 */
[----:B------:R-:W1:Y:S01]  /*0010*/  S2R R20, SR_TID.X ;  /* 0x0000000000147919 */ /* 0x000e620000002100 */
[----:B------:R-:W2:Y:S01]  /*0020*/  LDC.64 R12, c[0x0][0x220] ;  /* 0x00008800ff0c7b82 */ /* 0x000ea20000000a00 */
[----:B------:R-:W-:-:S07]  /*0030*/  ULDC.64 UR6, c[0x0][0x208] ;  /* 0x0000820000067ab9 */ /* 0x000fce0000000a00 */
[----:B------:R-:W3:Y:S01]  /*0040*/  LDC.64 R4, c[0x0][0x218] ;  /* 0x00008600ff047b82 */ /* 0x000ee20000000a00 */
[----:B-1----:R-:W-:-:S04]  /*0050*/  SHF.L.U32 R0, R20, 0x2, RZ ;  /* 0x0000000214007819 */ /* 0x002fc800000006ff */
[----:B------:R-:W-:-:S05]  /*0060*/  LOP3.LUT R3, R0, 0xfc, RZ, 0xc0, !PT ;  /* 0x000000fc00037812 */ /* 0x000fca00078ec0ff */
[----:B--2---:R-:W-:-:S05]  /*0070*/  IMAD.WIDE.U32 R12, R3, 0x4, R12 ;  /* 0x00000004030c7825 */ /* 0x004fca00078e000c */
[----:B------:R-:W2:Y:S01]  /*0080*/  LDG.E.128 R8, desc[UR6][R12.64] ;  /* 0x000000060c087981 */ /* 0x000ea2000c1e1d00 */
[----:B---3--:R-:W-:-:S06]  /*0090*/  IMAD.WIDE.U32 R4, R3, 0x4, R4 ;  /* 0x0000000403047825 */ /* 0x008fcc00078e0004 */
[----:B------:R-:W3:Y:S01]  /*00a0*/  LDG.E.128 R4, desc[UR6][R4.64] ;  /* 0x0000000604047981 */ /* 0x000ee2000c1e1d00 */
[----:B------:R-:W-:Y:S01]  /*00b0*/  HFMA2.MMA R19, -RZ, RZ, 1.5048828125, 33.21875 ;  /* 0x3e055027ff137435 */ /* 0x000fe200000001ff */
[----:B------:R-:W1:Y:S01]  /*00c0*/  S2UR UR5, SR_CgaCtaId ;  /* 0x00000000000579c3 */ /* 0x000e620000008800 */
[----:B------:R-:W-:Y:S02]  /*00d0*/  UMOV UR4, 0x400 ;  /* 0x0000040000047882 */ /* 0x000fe40000000000 */
[----:B-1----:R-:W-:Y:S01]  /*00e0*/  UPRMT UR4, UR5, 0x654, UR4 ;  /* 0x0000065405047896 */ /* 0x002fe20008000004 */
[----:B--2---:R-:W-:Y:S01]  /*00f0*/  FADD R8, R8, 1 ;  /* 0x3f80000008087421 */ /* 0x004fe20000000000 */
[----:B------:R-:W-:Y:S01]  /*0100*/  FADD R9, R9, 1 ;  /* 0x3f80000009097421 */ /* 0x000fe20000000000 */
[----:B------:R-:W-:Y:S01]  /*0110*/  FADD R10, R10, 1 ;  /* 0x3f8000000a0a7421 */ /* 0x000fe20000000000 */
[----:B------:R-:W-:Y:S02]  /*0120*/  FADD R11, R11, 1 ;  /* 0x3f8000000b0b7421 */ /* 0x000fe40000000000 */
[----:B------:R-:W-:-:S02]  /*0130*/  FSETP.GEU.AND P0, PT, R8, 1.175494350822287508e-38, PT ;  /* 0x008000000800780b */ /* 0x000fc40003f0e000 */
[----:B------:R-:W-:Y:S02]  /*0140*/  FSETP.GEU.AND P1, PT, R9, 1.175494350822287508e-38, PT ;  /* 0x008000000900780b */ /* 0x000fe40003f2e000 */
[----:B------:R-:W-:Y:S02]  /*0150*/  FSETP.GEU.AND P2, PT, R10, 1.175494350822287508e-38, PT ;  /* 0x008000000a00780b */ /* 0x000fe40003f4e000 */
[----:B------:R-:W-:Y:S02]  /*0160*/  FSETP.GEU.AND P3, PT, R11, 1.175494350822287508e-38, PT ;  /* 0x008000000b00780b */ /* 0x000fe40003f6e000 */
[----:B------:R-:W-:-:S05]  /*0170*/  FSEL R18, RZ, -23, P2 ;  /* 0xc1b80000ff127808 */ /* 0x000fca0001000000 */
[----:B------:R-:W-:Y:S02]  /*0180*/  @!P0 FMUL R8, R8, 8388608 ;  /* 0x4b00000008088820 */ /* 0x000fe40000400000 */
[----:B------:R-:W-:Y:S02]  /*0190*/  @!P1 FMUL R9, R9, 8388608 ;  /* 0x4b00000009099820 */ /* 0x000fe40000400000 */
[----:B------:R-:W-:Y:S01]  /*01a0*/  @!P2 FMUL R10, R10, 8388608 ;  /* 0x4b0000000a0aa820 */ /* 0x000fe20000400000 */
[----:B------:R-:W-:Y:S01]  /*01b0*/  IADD3 R3, R8, -0x3f2aaaab, RZ ;  /* 0xc0d5555508037810 */ /* 0x000fe20007ffe0ff */
[----:B------:R-:W-:Y:S01]  /*01c0*/  @!P3 FMUL R11, R11, 8388608 ;  /* 0x4b0000000b0bb820 */ /* 0x000fe20000400000 */
[----:B------:R-:W-:Y:S02]  /*01d0*/  IADD3 R16, R9, -0x3f2aaaab, RZ ;  /* 0xc0d5555509107810 */ /* 0x000fe40007ffe0ff */
[----:B------:R-:W-:Y:S02]  /*01e0*/  LOP3.LUT R13, R3, 0xff800000, RZ, 0xc0, !PT ;  /* 0xff800000030d7812 */ /* 0x000fe400078ec0ff */
[----:B------:R-:W-:-:S02]  /*01f0*/  FSEL R3, RZ, -23, P0 ;  /* 0xc1b80000ff037808 */ /* 0x000fc40000000000 */
[----:B------:R-:W-:Y:S02]  /*0200*/  I2FP.F32.S32 R12, R13 ;  /* 0x0000000d000c7245 */ /* 0x000fe40000201400 */
[----:B------:R-:W-:Y:S02]  /*0210*/  LOP3.LUT R16, R16, 0xff800000, RZ, 0xc0, !PT ;  /* 0xff80000010107812 */ /* 0x000fe400078ec0ff */
[----:B------:R-:W-:Y:S01]  /*0220*/  IADD3 R14, R8, -R13, RZ ;  /* 0x8000000d080e7210 */ /* 0x000fe20007ffe0ff */
[----:B------:R-:W-:Y:S01]  /*0230*/  FFMA.FTZ R3, R12, 1.1920928955078125e-07, R3 ;  /* 0x340000000c037823 */ /* 0x000fe20000010003 */
[----:B------:R-:W-:Y:S02]  /*0240*/  IADD3 R15, R10, -0x3f2aaaab, RZ ;  /* 0xc0d555550a0f7810 */ /* 0x000fe40007ffe0ff */
[----:B------:R-:W-:Y:S01]  /*0250*/  FSEL R12, RZ, -23, P1 ;  /* 0xc1b80000ff0c7808 */ /* 0x000fe20000800000 */
[----:B------:R-:W-:Y:S01]  /*0260*/  FADD R14, R14, -1 ;  /* 0xbf8000000e0e7421 */ /* 0x000fe20000000000 */
[----:B------:R-:W-:-:S02]  /*0270*/  I2FP.F32.S32 R17, R16 ;  /* 0x0000001000117245 */ /* 0x000fc40000201400 */
[----:B------:R-:W-:Y:S02]  /*0280*/  IADD3 R21, R11, -0x3f2aaaab, RZ ;  /* 0xc0d555550b157810 */ /* 0x000fe40007ffe0ff */
[----:B------:R-:W-:Y:S01]  /*0290*/  LOP3.LUT R15, R15, 0xff800000, RZ, 0xc0, !PT ;  /* 0xff8000000f0f7812 */ /* 0x000fe200078ec0ff */
[----:B------:R-:W-:Y:S01]  /*02a0*/  FFMA.FTZ R12, R17, 1.1920928955078125e-07, R12 ;  /* 0x34000000110c7823 */ /* 0x000fe2000001000c */
[----:B------:R-:W-:Y:S01]  /*02b0*/  LOP3.LUT R22, R21, 0xff800000, RZ, 0xc0, !PT ;  /* 0xff80000015167812 */ /* 0x000fe200078ec0ff */
[C---:B------:R-:W-:Y:S01]  /*02c0*/  FFMA.FTZ R17, R14.reuse, -R19, 0.14084610342979431152 ;  /* 0x3e1039f60e117423 */ /* 0x040fe20000010813 */
[----:B------:R-:W-:Y:S02]  /*02d0*/  I2FP.F32.S32 R13, R15 ;  /* 0x0000000f000d7245 */ /* 0x000fe40000201400 */
[----:B------:R-:W-:Y:S01]  /*02e0*/  FSEL R21, RZ, -23, P3 ;  /* 0xc1b80000ff157808 */ /* 0x000fe20001800000 */
[----:B------:R-:W-:Y:S01]  /*02f0*/  FFMA.FTZ R17, R14, R17, -0.12148627638816833496 ;  /* 0xbdf8cdcc0e117423 */ /* 0x000fe20000010011 */
[----:B------:R-:W-:Y:S01]  /*0300*/  I2FP.F32.S32 R24, R22 ;  /* 0x0000001600187245 */ /* 0x000fe20000201400 */
[----:B------:R-:W-:Y:S01]  /*0310*/  FFMA.FTZ R13, R13, 1.1920928955078125e-07, R18 ;  /* 0x340000000d0d7823 */ /* 0x000fe20000010012 */
[----:B------:R-:W-:-:S02]  /*0320*/  IADD3 R16, R9, -R16, RZ ;  /* 0x8000001009107210 */ /* 0x000fc40007ffe0ff */
[----:B------:R-:W-:Y:S02]  /*0330*/  IADD3 R22, R11, -R22, RZ ;  /* 0x800000160b167210 */ /* 0x000fe40007ffe0ff */
[----:B------:R-:W-:Y:S01]  /*0340*/  IADD3 R18, R10, -R15, RZ ;  /* 0x8000000f0a127210 */ /* 0x000fe20007ffe0ff */
[----:B------:R-:W-:Y:S01]  /*0350*/  FFMA.FTZ R15, R24, 1.1920928955078125e-07, R21 ;  /* 0x34000000180f7823 */ /* 0x000fe20000010015 */
[----:B------:R-:W-:Y:S01]  /*0360*/  FADD R16, R16, -1 ;  /* 0xbf80000010107421 */ /* 0x000fe20000000000 */
[----:B------:R-:W-:Y:S01]  /*0370*/  FFMA.FTZ R21, R14, R17, 0.13980610668659210205 ;  /* 0x3e0f29550e157423 */ /* 0x000fe20000010011 */
[----:B------:R-:W-:Y:S01]  /*0380*/  FADD R17, R22, -1 ;  /* 0xbf80000016117421 */ /* 0x000fe20000000000 */
[----:B------:R-:W-:Y:S01]  /*0390*/  FADD R18, R18, -1 ;  /* 0xbf80000012127421 */ /* 0x000fe20000000000 */
[----:B------:R-:W-:Y:S01]  /*03a0*/  FFMA.FTZ R23, R16, -R19, 0.14084610342979431152 ;  /* 0x3e1039f610177423 */ /* 0x000fe20000010813 */
[----:B------:R-:W-:Y:S01]  /*03b0*/  FFMA.FTZ R21, R14, R21, -0.16684235632419586182 ;  /* 0xbe2ad8b90e157423 */ /* 0x000fe20000010015 */
[CC--:B------:R-:W-:Y:S01]  /*03c0*/  FFMA.FTZ R22, R17.reuse, -R19.reuse, 0.14084610342979431152 ;  /* 0x3e1039f611167423 */ /* 0x0c0fe20000010813 */
[----:B------:R-:W-:Y:S01]  /*03d0*/  FFMA.FTZ R25, R18, -R19, 0.14084610342979431152 ;  /* 0x3e1039f612197423 */ /* 0x000fe20000010813 */
[----:B------:R-:W-:Y:S01]  /*03e0*/  FFMA.FTZ R23, R16, R23, -0.12148627638816833496 ;  /* 0xbdf8cdcc10177423 */ /* 0x000fe20000010017 */
[----:B------:R-:W-:Y:S01]  /*03f0*/  FFMA.FTZ R21, R14, R21, 0.20012299716472625732 ;  /* 0x3e4ced0b0e157423 */ /* 0x000fe20000010015 */
[C---:B------:R-:W-:Y:S01]  /*0400*/  FFMA.FTZ R22, R17.reuse, R22, -0.12148627638816833496 ;  /* 0xbdf8cdcc11167423 */ /* 0x040fe20000010016 */
[----:B------:R-:W-:Y:S01]  /*0410*/  FFMA.FTZ R25, R18, R25, -0.12148627638816833496 ;  /* 0xbdf8cdcc12197423 */ /* 0x000fe20000010019 */
[----:B------:R-:W-:Y:S01]  /*0420*/  FFMA.FTZ R23, R16, R23, 0.13980610668659210205 ;  /* 0x3e0f295510177423 */ /* 0x000fe20000010017 */
[----:B------:R-:W-:Y:S01]  /*0430*/  FFMA.FTZ R21, R14, R21, -0.24999669194221496582 ;  /* 0xbe7fff220e157423 */ /* 0x000fe20000010015 */
[C---:B------:R-:W-:Y:S01]  /*0440*/  FFMA.FTZ R22, R17.reuse, R22, 0.13980610668659210205 ;  /* 0x3e0f295511167423 */ /* 0x040fe20000010016 */
[----:B------:R-:W-:Y:S01]  /*0450*/  FFMA.FTZ R25, R18, R25, 0.13980610668659210205 ;  /* 0x3e0f295512197423 */ /* 0x000fe20000010019 */
[----:B------:R-:W-:Y:S01]  /*0460*/  FFMA.FTZ R23, R16, R23, -0.16684235632419586182 ;  /* 0xbe2ad8b910177423 */ /* 0x000fe20000010017 */
[----:B------:R-:W-:Y:S01]  /*0470*/  FFMA.FTZ R21, R14, R21, 0.33333182334899902344 ;  /* 0x3eaaaa780e157423 */ /* 0x000fe20000010015 */
[C---:B------:R-:W-:Y:S01]  /*0480*/  FFMA.FTZ R22, R17.reuse, R22, -0.16684235632419586182 ;  /* 0xbe2ad8b911167423 */ /* 0x040fe20000010016 */
[----:B------:R-:W-:Y:S01]  /*0490*/  FFMA.FTZ R25, R18, R25, -0.16684235632419586182 ;  /* 0xbe2ad8b912197423 */ /* 0x000fe20000010019 */
[----:B------:R-:W-:Y:S01]  /*04a0*/  FFMA.FTZ R23, R16, R23, 0.20012299716472625732 ;  /* 0x3e4ced0b10177423 */ /* 0x000fe20000010017 */
[----:B------:R-:W-:Y:S01]  /*04b0*/  FFMA.FTZ R21, R14, R21, -0.5 ;  /* 0xbf0000000e157423 */ /* 0x000fe20000010015 */
[----:B------:R-:W-:Y:S01]  /*04c0*/  FFMA.FTZ R22, R17, R22, 0.20012299716472625732 ;  /* 0x3e4ced0b11167423 */ /* 0x000fe20000010016 */
[----:B------:R-:W-:Y:S01]  /*04d0*/  ISETP.GE.U32.AND P4, PT, R9, 0x7f800000, PT ;  /* 0x7f8000000900780c */ /* 0x000fe20003f86070 */
[----:B------:R-:W-:Y:S01]  /*04e0*/  FFMA.FTZ R23, R16, R23, -0.24999669194221496582 ;  /* 0xbe7fff2210177423 */ /* 0x000fe20000010017 */
[----:B------:R-:W-:Y:S01]  /*04f0*/  FFMA.FTZ R25, R18, R25, 0.20012299716472625732 ;  /* 0x3e4ced0b12197423 */ /* 0x000fe20000010019 */
[C---:B------:R-:W-:Y:S01]  /*0500*/  FFMA.FTZ R22, R17.reuse, R22, -0.24999669194221496582 ;  /* 0xbe7fff2211167423 */ /* 0x040fe20000010016 */
[----:B------:R-:W-:Y:S01]  /*0510*/  ISETP.GE.U32.AND P0, PT, R8, 0x7f800000, PT ;  /* 0x7f8000000800780c */ /* 0x000fe20003f06070 */
[----:B------:R-:W-:Y:S01]  /*0520*/  FFMA.FTZ R23, R16, R23, 0.33333182334899902344 ;  /* 0x3eaaaa7810177423 */ /* 0x000fe20000010017 */
[----:B------:R-:W-:Y:S01]  /*0530*/  FMUL R21, R14, R21 ;  /* 0x000000150e157220 */ /* 0x000fe20000400000 */
[C---:B------:R-:W-:Y:S01]  /*0540*/  FFMA.FTZ R22, R17.reuse, R22, 0.33333182334899902344 ;  /* 0x3eaaaa7811167423 */ /* 0x040fe20000010016 */
[----:B------:R-:W-:Y:S01]  /*0550*/  FFMA.FTZ R25, R18, R25, -0.24999669194221496582 ;  /* 0xbe7fff2212197423 */ /* 0x000fe20000010019 */
[----:B------:R-:W-:Y:S01]  /*0560*/  FFMA.FTZ R23, R16, R23, -0.5 ;  /* 0xbf00000010177423 */ /* 0x000fe20000010017 */
[----:B------:R-:W-:Y:S01]  /*0570*/  FFMA.FTZ R14, R14, R21, R14 ;  /* 0x000000150e0e7223 */ /* 0x000fe2000001000e */
[C---:B------:R-:W-:Y:S01]  /*0580*/  FFMA.FTZ R22, R17.reuse, R22, -0.5 ;  /* 0xbf00000011167423 */ /* 0x040fe20000010016 */
[----:B------:R-:W-:Y:S01]  /*0590*/  ISETP.GE.U32.AND P1, PT, R10, 0x7f800000, PT ;  /* 0x7f8000000a00780c */ /* 0x000fe20003f26070 */
[----:B------:R-:W-:Y:S01]  /*05a0*/  FFMA.FTZ R25, R18, R25, 0.33333182334899902344 ;  /* 0x3eaaaa7812197423 */ /* 0x000fe20000010019 */
[----:B------:R-:W-:Y:S01]  /*05b0*/  FMUL R23, R16, R23 ;  /* 0x0000001710177220 */ /* 0x000fe20000400000 */
[----:B------:R-:W-:Y:S01]  /*05c0*/  FMUL R22, R17, R22 ;  /* 0x0000001611167220 */ /* 0x000fe20000400000 */
[----:B------:R-:W-:Y:S01]  /*05d0*/  FFMA.FTZ R3, R3, 0.69314718246459960938, R14 ;  /* 0x3f31721803037823 */ /* 0x000fe2000001000e */
[----:B------:R-:W-:Y:S01]  /*05e0*/  ISETP.GE.U32.AND P2, PT, R11, 0x7f800000, PT ;  /* 0x7f8000000b00780c */ /* 0x000fe20003f46070 */
[----:B------:R-:W-:Y:S01]  /*05f0*/  FFMA.FTZ R25, R18, R25, -0.5 ;  /* 0xbf00000012197423 */ /* 0x000fe20000010019 */
[----:B------:R-:W-:Y:S01]  /*0600*/  FFMA.FTZ R23, R16, R23, R16 ;  /* 0x0000001710177223 */ /* 0x000fe20000010010 */
[----:B------:R-:W-:Y:S01]  /*0610*/  @P4 MOV R14, 0x7f800000 ;  /* 0x7f800000000e4802 */ /* 0x000fe20000000f00 */
[----:B------:R-:W-:Y:S01]  /*0620*/  FFMA.FTZ R22, R17, R22, R17 ;  /* 0x0000001611167223 */ /* 0x000fe20000010011 */
[----:B------:R-:W-:Y:S01]  /*0630*/  @P0 MOV R17, 0x7f800000 ;  /* 0x7f80000000110802 */ /* 0x000fe20000000f00 */
[----:B------:R-:W-:Y:S01]  /*0640*/  FMUL R25, R18, R25 ;  /* 0x0000001912197220 */ /* 0x000fe20000400000 */
[----:B------:R-:W-:Y:S01]  /*0650*/  FFMA.FTZ R12, R12, 0.69314718246459960938, R23 ;  /* 0x3f3172180c0c7823 */ /* 0x000fe20000010017 */
[C---:B------:R-:W-:Y:S01]  /*0660*/  @P4 FFMA.FTZ R12, R9.reuse, R14, +INF ;  /* 0x7f800000090c4423 */ /* 0x040fe2000001000e */
[----:B------:R-:W-:Y:S01]  /*0670*/  FSETP.NEU.AND P3, PT, R9, RZ, PT ;  /* 0x000000ff0900720b */ /* 0x000fe20003f6d000 */
[----:B------:R-:W-:Y:S01]  /*0680*/  FFMA.FTZ R18, R18, R25, R18 ;  /* 0x0000001912127223 */ /* 0x000fe20000010012 */
[----:B------:R-:W-:Y:S01]  /*0690*/  @P1 MOV R9, 0x7f800000 ;  /* 0x7f80000000091802 */ /* 0x000fe20000000f00 */
[C---:B------:R-:W-:Y:S01]  /*06a0*/  @P0 FFMA.FTZ R3, R8.reuse, R17, +INF ;  /* 0x7f80000008030423 */ /* 0x040fe20000010011 */
[----:B------:R-:W-:Y:S01]  /*06b0*/  FSETP.NEU.AND P4, PT, R8, RZ, PT ;  /* 0x000000ff0800720b */ /* 0x000fe20003f8d000 */
[----:B------:R-:W-:Y:S01]  /*06c0*/  FFMA.FTZ R13, R13, 0.69314718246459960938, R18 ;  /* 0x3f3172180d0d7823 */ /* 0x000fe20000010012 */
[----:B------:R-:W-:Y:S01]  /*06d0*/  FSEL R12, R12, -INF , P3 ;  /* 0xff8000000c0c7808 */ /* 0x000fe20001800000 */
[C---:B------:R-:W-:Y:S01]  /*06e0*/  @P1 FFMA.FTZ R13, R10.reuse, R9, +INF ;  /* 0x7f8000000a0d1423 */ /* 0x040fe20000010009 */
[----:B------:R-:W-:Y:S01]  /*06f0*/  @P2 MOV R8, 0x7f800000 ;  /* 0x7f80000000082802 */ /* 0x000fe20000000f00 */
[----:B------:R-:W-:Y:S01]  /*0700*/  FFMA.FTZ R15, R15, 0.69314718246459960938, R22 ;  /* 0x3f3172180f0f7823 */ /* 0x000fe20000010016 */
[----:B------:R-:W-:Y:S01]  /*0710*/  FSEL R3, R3, -INF , P4 ;  /* 0xff80000003037808 */ /* 0x000fe20002000000 */
[----:B---3--:R-:W-:Y:S01]  /*0720*/  FADD R5, R5, -R12 ;  /* 0x8000000c05057221 */ /* 0x008fe20000000000 */
[----:B------:R-:W-:Y:S01]  /*0730*/  FSETP.NEU.AND P3, PT, R10, RZ, PT ;  /* 0x000000ff0a00720b */ /* 0x000fe20003f6d000 */
[C---:B------:R-:W-:Y:S01]  /*0740*/  @P2 FFMA.FTZ R15, R11.reuse, R8, +INF ;  /* 0x7f8000000b0f2423 */ /* 0x040fe20000010008 */
[----:B------:R-:W-:Y:S01]  /*0750*/  FSETP.NEU.AND P0, PT, R11, RZ, PT ;  /* 0x000000ff0b00720b */ /* 0x000fe20003f0d000 */
[----:B------:R-:W-:Y:S01]  /*0760*/  FADD R3, R4, -R3 ;  /* 0x8000000304037221 */ /* 0x000fe20000000000 */
[----:B------:R-:W-:Y:S01]  /*0770*/  FSEL R13, R13, -INF , P3 ;  /* 0xff8000000d0d7808 */ /* 0x000fe20001800000 */
[----:B------:R-:W-:Y:S01]  /*0780*/  FMUL R4, R5, R5 ;  /* 0x0000000505047220 */ /* 0x000fe20000400000 */
[----:B------:R-:W-:-:S02]  /*0790*/  FSEL R8, R15, -INF , P0 ;  /* 0xff8000000f087808 */ /* 0x000fc40000000000 */
[----:B------:R-:W-:Y:S01]  /*07a0*/  LOP3.LUT P0, RZ, R20, 0x1f, RZ, 0xc0, !PT ;  /* 0x0000001f14ff7812 */ /* 0x000fe2000780c0ff */
[----:B------:R-:W-:Y:S01]  /*07b0*/  FADD R6, R6, -R13 ;  /* 0x8000000d06067221 */ /* 0x000fe20000000000 */
[----:B------:R-:W-:Y:S01]  /*07c0*/  FFMA R3, R3, R3, R4 ;  /* 0x0000000303037223 */ /* 0x000fe20000000004 */
[----:B------:R-:W-:Y:S01]  /*07d0*/  FADD R7, R7, -R8 ;  /* 0x8000000807077221 */ /* 0x000fe20000000000 */
[----:B------:R-:W-:Y:S02]  /*07e0*/  ISETP.GE.AND P1, PT, R20, 0x2, PT ;  /* 0x000000021400780c */ /* 0x000fe40003f26270 */
[----:B------:R-:W-:-:S04]  /*07f0*/  FFMA R6, R6, R6, R3 ;  /* 0x0000000606067223 */ /* 0x000fc80000000003 */
[----:B------:R-:W-:-:S05]  /*0800*/  FFMA R6, R7, R7, R6 ;  /* 0x0000000707067223 */ /* 0x000fca0000000006 */
[----:B------:R-:W1:Y:S02]  /*0810*/  SHFL.BFLY PT, R3, R6, 0x10, 0x1f ;  /* 0x0e001f0006037f89 */ /* 0x000e6400000e0000 */
[----:B-1----:R-:W-:-:S05]  /*0820*/  FADD R3, R6, R3 ;  /* 0x0000000306037221 */ /* 0x002fca0000000000 */
[----:B------:R-:W1:Y:S02]  /*0830*/  SHFL.BFLY PT, R4, R3, 0x8, 0x1f ;  /* 0x0d001f0003047f89 */ /* 0x000e6400000e0000 */
[----:B-1----:R-:W-:Y:S01]  /*0840*/  FADD R4, R3, R4 ;  /* 0x0000000403047221 */ /* 0x002fe20000000000 */
[----:B------:R-:W-:-:S04]  /*0850*/  SHF.R.U32.HI R3, RZ, 0x3, R20 ;  /* 0x00000003ff037819 */ /* 0x000fc80000011614 */
[----:B------:R-:W1:Y:S01]  /*0860*/  SHFL.BFLY PT, R5, R4, 0x4, 0x1f ;  /* 0x0c801f0004057f89 */ /* 0x000e6200000e0000 */
[----:B------:R-:W-:Y:S01]  /*0870*/  LOP3.LUT R3, R3, 0x4, RZ, 0xc0, !PT ;  /* 0x0000000403037812 */ /* 0x000fe200078ec0ff */
[----:B-1----:R-:W-:Y:S01]  /*0880*/  FADD R5, R4, R5 ;  /* 0x0000000504057221 */ /* 0x002fe20000000000 */
[----:B------:R-:W-:-:S04]  /*0890*/  LOP3.LUT R4, R20, 0x1, RZ, 0xc0, !PT ;  /* 0x0000000114047812 */ /* 0x000fc800078ec0ff */
[----:B------:R-:W1:Y:S02]  /*08a0*/  SHFL.BFLY PT, R8, R5, 0x2, 0x1f ;  /* 0x0c401f0005087f89 */ /* 0x000e6400000e0000 */
[----:B-1----:R-:W-:-:S05]  /*08b0*/  FADD R8, R5, R8 ;  /* 0x0000000805087221 */ /* 0x002fca0000000000 */
[----:B------:R-:W1:Y:S02]  /*08c0*/  SHFL.BFLY PT, R7, R8, 0x1, 0x1f ;  /* 0x0c201f0008077f89 */ /* 0x000e6400000e0000 */
[----:B-1----:R-:W-:-:S05]  /*08d0*/  FADD R6, R8, R7 ;  /* 0x0000000708067221 */ /* 0x002fca0000000000 */
[----:B------:R-:W-:Y:S01]  /*08e0*/  @!P0 STS [R3+UR4], R6 ;  /* 0x0000000603008988 */ /* 0x000fe20008000804 */
[----:B------:R-:W-:Y:S01]  /*08f0*/  BAR.SYNC.DEFER_BLOCKING 0x0 ;  /* 0x0000000000007b1d */ /* 0x000fe20000010000 */
[----:B------:R-:W-:-:S04]  /*0900*/  ISETP.NE.U32.AND P0, PT, R4, 0x1, PT ;  /* 0x000000010400780c */ /* 0x000fc80003f05070 */
[----:B------:R-:W-:Y:S01]  /*0910*/  ISETP.LT.AND P0, PT, R20, 0x2, P0 ;  /* 0x000000021400780c */ /* 0x000fe20000701270 */
[----:B------:R-:W1:Y:S04]  /*0920*/  @!P1 LDS R2, [R0+UR4] ;  /* 0x0000000400029984 */ /* 0x000e680008000800 */
[----:B-1----:R-:W1:Y:S02]  /*0930*/  SHFL.BFLY PT, R5, R2, 0x1, 0x1f ;  /* 0x0c201f0002057f89 */ /* 0x002e6400000e0000 */
[----:B-1----:R-:W-:-:S06]  /*0940*/  FADD R5, R2, R5 ;  /* 0x0000000502057221 */ /* 0x002fcc0000000000 */
[----:B------:R1:W-:Y:S01]  /*0950*/  @P0 STS [R0+UR4], R5 ;  /* 0x0000000500000988 */ /* 0x0003e20008000804 */
[----:B------:R-:W-:Y:S01]  /*0960*/  BAR.SYNC.DEFER_BLOCKING 0x0 ;  /* 0x0000000000007b1d */ /* 0x000fe20000010000 */
[----:B------:R-:W-:-:S05]  /*0970*/  LOP3.LUT P0, RZ, R20, 0x3f, RZ, 0xc0, !PT ;  /* 0x0000003f14ff7812 */ /* 0x000fca000780c0ff */
[----:B------:R-:W2:Y:S02]  /*0980*/  LDS R4, [UR4] ;  /* 0x00000004ff047984 */ /* 0x000ea40008000800 */
[----:B------:R-:W-:Y:S06]  /*0990*/  BAR.SYNC.DEFER_BLOCKING 0x0 ;  /* 0x0000000000007b1d */ /* 0x000fec0000010000 */
[----:B-1----:R-:W-:Y:S05]  /*09a0*/  @P0 EXIT ;  /* 0x000000000000094d */ /* 0x002fea0003800000 */
[----:B------:R-:W0:Y:S01]  /*09b0*/  LDC.64 R2, c[0x0][0x210] ;  /* 0x00008400ff027b82 */ /* 0x000e220000000a00 */
[----:B--2---:R-:W-:-:S04]  /*09c0*/  FADD R4, RZ, R4 ;  /* 0x00000004ff047221 */ /* 0x004fc80000000000 */
[----:B------:R-:W-:-:S05]  /*09d0*/  FMUL R5, R4, 0.00390625 ;  /* 0x3b80000004057820 */ /* 0x000fca0000400000 */
[----:B0-----:R-:W-:Y:S01]  /*09e0*/  STG.E desc[UR6][R2.64], R5 ;  /* 0x0000000502007986 */ /* 0x001fe2000c101906 */
[----:B------:R-:W-:Y:S05]  /*09f0*/  EXIT ;  /* 0x000000000000794d */ /* 0x000fea0003800000 */
.L_x_0:
[----:B------:R-:W-:-:S00]  /*0a00*/  BRA `(.L_x_0) ;  /* 0xfffffffc00fc7947 */ /* 0x000fc0000383ffff */
[----:B------:R-:W-:-:S00]  /*0a10*/  NOP ;  /* 0x0000000000007918 */ /* 0x000fc00000000000 */
        /* <DEDUP_REMOVED lines=14> */
.L_x_1:


//--------------------- .nv.global.init           --------------------------
	.section	.nv.global.init,"aw",@progbits
.nv.global.init:
	.type		_$_str,@object
	.size		_$_str,(.L_0 - _$_str)
_$_str:
        /*0000*/ 	.byte	0x5f, 0x5f, 0x43, 0x55, 0x44, 0x41, 0x5f, 0x46, 0x54, 0x5a, 0x00
.L_0:


//--------------------- .nv.shared.triton_per_fused_add_log_mse_loss_0 --------------------------
	.section	.nv.shared.triton_per_fused_add_log_mse_loss_0,"aw",@nobits
	.sectionflags	@""
	.align	16
	.zero		1024


//--------------------- .nv.constant0.triton_per_fused_add_log_mse_loss_0 --------------------------
	.section	.nv.constant0.triton_per_fused_add_log_mse_loss_0,"a",@progbits
	.sectionflags	@""
	.align	4
.nv.constant0.triton_per_fused_add_log_mse_loss_0:
	.zero		556
